//
// Generated by NVIDIA NVVM Compiler
//
// Compiler Build ID: CL-36424714
// Cuda compilation tools, release 13.0, V13.0.88
// Based on NVVM 20.0.0
//

.version 9.0
.target sm_100
.address_size 64

	// .globl	_Z13oddEvenGlobalPiii
.extern .shared .align 16 .b8 s_arr[];

.visible .entry _Z13oddEvenGlobalPiii(
	.param .u64 .ptr .align 1 _Z13oddEvenGlobalPiii_param_0,
	.param .u32 _Z13oddEvenGlobalPiii_param_1,
	.param .u32 _Z13oddEvenGlobalPiii_param_2
)
{
	.reg .pred 	%p<3>;
	.reg .b32 	%r<16>;
	.reg .b64 	%rd<5>;

	ld.param.u64 	%rd2, [_Z13oddEvenGlobalPiii_param_0];
	ld.param.u32 	%r4, [_Z13oddEvenGlobalPiii_param_1];
	ld.param.u32 	%r5, [_Z13oddEvenGlobalPiii_param_2];
	mov.u32 	%r6, %ctaid.x;
	mov.u32 	%r7, %ntid.x;
	mov.u32 	%r8, %tid.x;
	mad.lo.s32 	%r9, %r6, %r7, %r8;
	shl.b32 	%r10, %r9, 1;
	shr.u32 	%r11, %r5, 31;
	add.s32 	%r12, %r5, %r11;
	and.b32  	%r13, %r12, -2;
	sub.s32 	%r14, %r5, %r13;
	add.s32 	%r1, %r14, %r10;
	add.s32 	%r15, %r1, 1;
	setp.ge.s32 	%p1, %r15, %r4;
	@%p1 bra 	$L__BB0_3;
	cvta.to.global.u64 	%rd3, %rd2;
	mul.wide.s32 	%rd4, %r1, 4;
	add.s64 	%rd1, %rd3, %rd4;
	ld.global.u32 	%r2, [%rd1];
	ld.global.u32 	%r3, [%rd1+4];
	setp.le.s32 	%p2, %r2, %r3;
	@%p2 bra 	$L__BB0_3;
	st.global.u32 	[%rd1], %r3;
	st.global.u32 	[%rd1+4], %r2;
$L__BB0_3:
	ret;

}
	// .globl	_Z13oddEvenSharedPii
.visible .entry _Z13oddEvenSharedPii(
	.param .u64 .ptr .align 1 _Z13oddEvenSharedPii_param_0,
	.param .u32 _Z13oddEvenSharedPii_param_1
)
{
	.reg .pred 	%p<25>;
	.reg .b32 	%r<42>;
	.reg .b64 	%rd<5>;

	ld.param.u64 	%rd2, [_Z13oddEvenSharedPii_param_0];
	ld.param.u32 	%r27, [_Z13oddEvenSharedPii_param_1];
	cvta.to.global.u64 	%rd3, %rd2;
	mov.u32 	%r1, %tid.x;
	setp.ge.s32 	%p3, %r1, %r27;
	mul.wide.u32 	%rd4, %r1, 4;
	add.s64 	%rd1, %rd3, %rd4;
	shl.b32 	%r28, %r1, 2;
	mov.u32 	%r29, s_arr;
	add.s32 	%r2, %r29, %r28;
	@%p3 bra 	$L__BB1_2;
	ld.global.u32 	%r30, [%rd1];
	st.shared.u32 	[%r2], %r30;
$L__BB1_2:
	bar.sync 	0;
	setp.lt.s32 	%p4, %r27, 1;
	@%p4 bra 	$L__BB1_24;
	shr.u32 	%r3, %r27, 1;
	and.b32  	%r4, %r27, 3;
	setp.lt.u32 	%p5, %r27, 4;
	mov.b32 	%r41, 0;
	@%p5 bra 	$L__BB1_18;
	setp.lt.u32 	%p6, %r1, %r3;
	and.b32  	%r41, %r27, 2147483644;
	add.s32 	%r32, %r1, 1;
	setp.lt.u32 	%p7, %r32, %r27;
	and.pred  	%p1, %p6, %p7;
	add.s32 	%r33, %r1, 2;
	setp.lt.u32 	%p8, %r33, %r27;
	and.pred  	%p2, %p6, %p8;
	neg.s32 	%r38, %r41;
	not.pred 	%p9, %p1;
$L__BB1_5:
	@%p9 bra 	$L__BB1_8;
	ld.shared.u32 	%r8, [%r2];
	ld.shared.u32 	%r9, [%r2+4];
	setp.le.s32 	%p10, %r8, %r9;
	@%p10 bra 	$L__BB1_8;
	st.shared.u32 	[%r2], %r9;
	st.shared.u32 	[%r2+4], %r8;
$L__BB1_8:
	bar.sync 	0;
	not.pred 	%p11, %p2;
	@%p11 bra 	$L__BB1_11;
	ld.shared.u32 	%r10, [%r2+4];
	ld.shared.u32 	%r11, [%r2+8];
	setp.le.s32 	%p12, %r10, %r11;
	@%p12 bra 	$L__BB1_11;
	st.shared.u32 	[%r2+4], %r11;
	st.shared.u32 	[%r2+8], %r10;
$L__BB1_11:
	bar.sync 	0;
	@%p9 bra 	$L__BB1_14;
	ld.shared.u32 	%r12, [%r2];
	ld.shared.u32 	%r13, [%r2+4];
	setp.le.s32 	%p14, %r12, %r13;
	@%p14 bra 	$L__BB1_14;
	st.shared.u32 	[%r2], %r13;
	st.shared.u32 	[%r2+4], %r12;
$L__BB1_14:
	bar.sync 	0;
	@%p11 bra 	$L__BB1_17;
	ld.shared.u32 	%r14, [%r2+4];
	ld.shared.u32 	%r15, [%r2+8];
	setp.le.s32 	%p16, %r14, %r15;
	@%p16 bra 	$L__BB1_17;
	st.shared.u32 	[%r2+4], %r15;
	st.shared.u32 	[%r2+8], %r14;
$L__BB1_17:
	bar.sync 	0;
	add.s32 	%r38, %r38, 4;
	setp.ne.s32 	%p17, %r38, 0;
	@%p17 bra 	$L__BB1_5;
$L__BB1_18:
	setp.eq.s32 	%p18, %r4, 0;
	@%p18 bra 	$L__BB1_24;
	neg.s32 	%r40, %r4;
$L__BB1_20:
	.pragma "nounroll";
	setp.ge.u32 	%p19, %r1, %r3;
	and.b32  	%r21, %r41, 1;
	add.s32 	%r34, %r21, %r1;
	add.s32 	%r35, %r34, 1;
	setp.ge.s32 	%p20, %r35, %r27;
	or.pred  	%p21, %p19, %p20;
	@%p21 bra 	$L__BB1_23;
	shl.b32 	%r36, %r21, 2;
	add.s32 	%r22, %r2, %r36;
	ld.shared.u32 	%r23, [%r22];
	ld.shared.u32 	%r24, [%r22+4];
	setp.le.s32 	%p22, %r23, %r24;
	@%p22 bra 	$L__BB1_23;
	st.shared.u32 	[%r22], %r24;
	st.shared.u32 	[%r22+4], %r23;
$L__BB1_23:
	bar.sync 	0;
	add.s32 	%r41, %r41, 1;
	add.s32 	%r40, %r40, 1;
	setp.ne.s32 	%p23, %r40, 0;
	@%p23 bra 	$L__BB1_20;
$L__BB1_24:
	setp.ge.s32 	%p24, %r1, %r27;
	@%p24 bra 	$L__BB1_26;
	ld.shared.u32 	%r37, [%r2];
	st.global.u32 	[%rd1], %r37;
$L__BB1_26:
	ret;

}
	// .globl	_Z17oddEvenMultiBlockPiii
.visible .entry _Z17oddEvenMultiBlockPiii(
	.param .u64 .ptr .align 1 _Z17oddEvenMultiBlockPiii_param_0,
	.param .u32 _Z17oddEvenMultiBlockPiii_param_1,
	.param .u32 _Z17oddEvenMultiBlockPiii_param_2
)
{
	.reg .pred 	%p<3>;
	.reg .b32 	%r<16>;
	.reg .b64 	%rd<5>;

	ld.param.u64 	%rd2, [_Z17oddEvenMultiBlockPiii_param_0];
	ld.param.u32 	%r4, [_Z17oddEvenMultiBlockPiii_param_1];
	ld.param.u32 	%r5, [_Z17oddEvenMultiBlockPiii_param_2];
	mov.u32 	%r6, %ctaid.x;
	mov.u32 	%r7, %ntid.x;
	mov.u32 	%r8, %tid.x;
	mad.lo.s32 	%r9, %r6, %r7, %r8;
	shl.b32 	%r10, %r9, 1;
	shr.u32 	%r11, %r5, 31;
	add.s32 	%r12, %r5, %r11;
	and.b32  	%r13, %r12, -2;
	sub.s32 	%r14, %r5, %r13;
	add.s32 	%r1, %r14, %r10;
	add.s32 	%r15, %r1, 1;
	setp.ge.s32 	%p1, %r15, %r4;
	@%p1 bra 	$L__BB2_3;
	cvta.to.global.u64 	%rd3, %rd2;
	mul.wide.s32 	%rd4, %r1, 4;
	add.s64 	%rd1, %rd3, %rd4;
	ld.global.u32 	%r2, [%rd1];
	ld.global.u32 	%r3, [%rd1+4];
	setp.le.s32 	%p2, %r2, %r3;
	@%p2 bra 	$L__BB2_3;
	st.global.u32 	[%rd1], %r3;
	st.global.u32 	[%rd1+4], %r2;
$L__BB2_3:
	ret;

}


// ===== COMPILED SASS (sm_100) =====

	.target	sm_100

	.elftype	@"ET_EXEC"


//--------------------- .note.nv.tkinfo           --------------------------
	.section	.note.nv.tkinfo,"",@"SHT_NOTE"
	.sectionflags	@"SHF_NOTE_NV_TKINFO"
	.tkinfo
        /*0018*/ 	.word	0x00000002
        /*0030*/ 	.string	""
        /*0030*/ 	.string	"ptxas"
        /*0030*/ 	.string	"Cuda compilation tools, release 13.0, V13.0.88"
        /*0030*/ 	.string	"Build cuda_13.0.r13.0/compiler.36424714_0"
        /*0030*/ 	.string	"-arch sm_100 -m 64 "



//--------------------- .note.nv.cuinfo           --------------------------
	.section	.note.nv.cuinfo,"",@"SHT_NOTE"
	.sectionflags	@"SHF_NOTE_NV_CUINFO"
        /*0018*/ 	.short	0x0002
        /*001a*/ 	.short	0x0064
        /*001c*/ 	.short	0x0082
	.zero		2


//--------------------- .nv.info                  --------------------------
	.section	.nv.info,"",@"SHT_CUDA_INFO"
	.align	4


	//----- nvinfo : EIATTR_REGCOUNT
	.align		4
        /*0000*/ 	.byte	0x04, 0x2f
        /*0002*/ 	.short	(.L_1 - .L_0)
	.align		4
.L_0:
        /*0004*/ 	.word	index@(_Z13oddEvenGlobalPiii)
        /*0008*/ 	.word	0x00000008


	//----- nvinfo : EIATTR_FRAME_SIZE
	.align		4
.L_1:
        /*000c*/ 	.byte	0x04, 0x11
        /*000e*/ 	.short	(.L_3 - .L_2)
	.align		4
.L_2:
        /*0010*/ 	.word	index@(_Z13oddEvenGlobalPiii)
        /*0014*/ 	.word	0x00000000


	//----- nvinfo : EIATTR_REGCOUNT
	.align		4
.L_3:
        /*0018*/ 	.byte	0x04, 0x2f
        /*001a*/ 	.short	(.L_5 - .L_4)
	.align		4
.L_4:
        /*001c*/ 	.word	index@(_Z13oddEvenSharedPii)
        /*0020*/ 	.word	0x0000000b


	//----- nvinfo : EIATTR_FRAME_SIZE
	.align		4
.L_5:
        /*0024*/ 	.byte	0x04, 0x11
        /*0026*/ 	.short	(.L_7 - .L_6)
	.align		4
.L_6:
        /*0028*/ 	.word	index@(_Z13oddEvenSharedPii)
        /*002c*/ 	.word	0x00000000


	//----- nvinfo : EIATTR_REGCOUNT
	.align		4
.L_7:
        /*0030*/ 	.byte	0x04, 0x2f
        /*0032*/ 	.short	(.L_9 - .L_8)
	.align		4
.L_8:
        /*0034*/ 	.word	index@(_Z17oddEvenMultiBlockPiii)
        /*0038*/ 	.word	0x00000008


	//----- nvinfo : EIATTR_FRAME_SIZE
	.align		4
.L_9:
        /*003c*/ 	.byte	0x04, 0x11
        /*003e*/ 	.short	(.L_11 - .L_10)
	.align		4
.L_10:
        /*0040*/ 	.word	index@(_Z17oddEvenMultiBlockPiii)
        /*0044*/ 	.word	0x00000000


	//----- nvinfo : EIATTR_MIN_STACK_SIZE
	.align		4
.L_11:
        /*0048*/ 	.byte	0x04, 0x12
        /*004a*/ 	.short	(.L_13 - .L_12)
	.align		4
.L_12:
        /*004c*/ 	.word	index@(_Z17oddEvenMultiBlockPiii)
        /*0050*/ 	.word	0x00000000


	//----- nvinfo : EIATTR_MIN_STACK_SIZE
	.align		4
.L_13:
        /*0054*/ 	.byte	0x04, 0x12
        /*0056*/ 	.short	(.L_15 - .L_14)
	.align		4
.L_14:
        /*0058*/ 	.word	index@(_Z13oddEvenSharedPii)
        /*005c*/ 	.word	0x00000000


	//----- nvinfo : EIATTR_MIN_STACK_SIZE
	.align		4
.L_15:
        /*0060*/ 	.byte	0x04, 0x12
        /*0062*/ 	.short	(.L_17 - .L_16)
	.align		4
.L_16:
        /*0064*/ 	.word	index@(_Z13oddEvenGlobalPiii)
        /*0068*/ 	.word	0x00000000
.L_17:


//--------------------- .nv.compat                --------------------------
	.section	.nv.compat,"",@"SHT_CUDA_COMPAT_INFO"
	.align	4
        /*0000*/ 	.byte	0x02, 0x09, 0x00, 0x00, 0x02, 0x02, 0x01, 0x00, 0x02, 0x05, 0x05, 0x00, 0x03, 0x07, 0x01, 0x01
        /*0010*/ 	.byte	0x02, 0x03, 0x00, 0x00, 0x02, 0x06, 0x01, 0x00, 0x04, 0x0b, 0x08, 0x00, 0x09, 0x00, 0x00, 0x00
        /*0020*/ 	.byte	0x00, 0x00, 0x00, 0x00


//--------------------- .nv.info._Z17oddEvenMultiBlockPiii --------------------------
	.section	.nv.info._Z17oddEvenMultiBlockPiii,"",@"SHT_CUDA_INFO"
	.sectionflags	@""
	.align	4


	//----- nvinfo : EIATTR_CUDA_API_VERSION
	.align		4
        /*0000*/ 	.byte	0x04, 0x37
        /*0002*/ 	.short	(.L_19 - .L_18)
.L_18:
        /*0004*/ 	.word	0x00000082


	//----- nvinfo : EIATTR_KPARAM_INFO
	.align		4
.L_19:
        /*0008*/ 	.byte	0x04, 0x17
        /*000a*/ 	.short	(.L_21 - .L_20)
.L_20:
        /*000c*/ 	.word	0x00000000
        /*0010*/ 	.short	0x0002
        /*0012*/ 	.short	0x000c
        /*0014*/ 	.byte	0x00, 0xf0, 0x11, 0x00


	//----- nvinfo : EIATTR_KPARAM_INFO
	.align		4
.L_21:
        /*0018*/ 	.byte	0x04, 0x17
        /*001a*/ 	.short	(.L_23 - .L_22)
.L_22:
        /*001c*/ 	.word	0x00000000
        /*0020*/ 	.short	0x0001
        /*0022*/ 	.short	0x0008
        /*0024*/ 	.byte	0x00, 0xf0, 0x11, 0x00


	//----- nvinfo : EIATTR_KPARAM_INFO
	.align		4
.L_23:
        /*0028*/ 	.byte	0x04, 0x17
        /*002a*/ 	.short	(.L_25 - .L_24)
.L_24:
        /*002c*/ 	.word	0x00000000
        /*0030*/ 	.short	0x0000
        /*0032*/ 	.short	0x0000
        /*0034*/ 	.byte	0x00, 0xf5, 0x21, 0x00


	//----- nvinfo : EIATTR_SPARSE_MMA_MASK
	.align		4
.L_25:
        /*0038*/ 	.byte	0x03, 0x50
        /*003a*/ 	.short	0x0000


	//----- nvinfo : EIATTR_MAXREG_COUNT
	.align		4
        /*003c*/ 	.byte	0x03, 0x1b
        /*003e*/ 	.short	0x00ff


	//----- nvinfo : EIATTR_MERCURY_ISA_VERSION
	.align		4
        /*0040*/ 	.byte	0x03, 0x5f
        /*0042*/ 	.short	0x0101


	//----- nvinfo : EIATTR_VRC_CTA_INIT_COUNT
	.align		4
        /*0044*/ 	.byte	0x02, 0x4a
	.zero		1
	.zero		1


	//----- nvinfo : EIATTR_EXIT_INSTR_OFFSETS
	.align		4
        /*0048*/ 	.byte	0x04, 0x1c
        /*004a*/ 	.short	(.L_27 - .L_26)


	//   ....[0]....
.L_26:
        /*004c*/ 	.word	0x000000c0


	//   ....[1]....
        /*0050*/ 	.word	0x00000130


	//   ....[2]....
        /*0054*/ 	.word	0x00000160


	//----- nvinfo : EIATTR_CBANK_PARAM_SIZE
	.align		4
.L_27:
        /*0058*/ 	.byte	0x03, 0x19
        /*005a*/ 	.short	0x0010


	//----- nvinfo : EIATTR_PARAM_CBANK
	.align		4
        /*005c*/ 	.byte	0x04, 0x0a
        /*005e*/ 	.short	(.L_29 - .L_28)
	.align		4
.L_28:
        /*0060*/ 	.word	index@(.nv.constant0._Z17oddEvenMultiBlockPiii)
        /*0064*/ 	.short	0x0380
        /*0066*/ 	.short	0x0010


	//----- nvinfo : EIATTR_SW_WAR
	.align		4
.L_29:
        /*0068*/ 	.byte	0x04, 0x36
        /*006a*/ 	.short	(.L_31 - .L_30)
.L_30:
        /*006c*/ 	.word	0x00000008
.L_31:


//--------------------- .nv.info._Z13oddEvenSharedPii --------------------------
	.section	.nv.info._Z13oddEvenSharedPii,"",@"SHT_CUDA_INFO"
	.sectionflags	@""
	.align	4


	//----- nvinfo : EIATTR_CUDA_API_VERSION
	.align		4
        /*0000*/ 	.byte	0x04, 0x37
        /*0002*/ 	.short	(.L_33 - .L_32)
.L_32:
        /*0004*/ 	.word	0x00000082


	//----- nvinfo : EIATTR_KPARAM_INFO
	.align		4
.L_33:
        /*0008*/ 	.byte	0x04, 0x17
        /*000a*/ 	.short	(.L_35 - .L_34)
.L_34:
        /*000c*/ 	.word	0x00000000
        /*0010*/ 	.short	0x0001
        /*0012*/ 	.short	0x0008
        /*0014*/ 	.byte	0x00, 0xf0, 0x11, 0x00


	//----- nvinfo : EIATTR_KPARAM_INFO
	.align		4
.L_35:
        /*0018*/ 	.byte	0x04, 0x17
        /*001a*/ 	.short	(.L_37 - .L_36)
.L_36:
        /*001c*/ 	.word	0x00000000
        /*0020*/ 	.short	0x0000
        /*0022*/ 	.short	0x0000
        /*0024*/ 	.byte	0x00, 0xf5, 0x21, 0x00


	//----- nvinfo : EIATTR_SPARSE_MMA_MASK
	.align		4
.L_37:
        /*0028*/ 	.byte	0x03, 0x50
        /*002a*/ 	.short	0x0000


	//----- nvinfo : EIATTR_MAXREG_COUNT
	.align		4
        /*002c*/ 	.byte	0x03, 0x1b
        /*002e*/ 	.short	0x00ff


	//----- nvinfo : EIATTR_NUM_BARRIERS
	.align		4
        /*0030*/ 	.byte	0x02, 0x4c
        /*0032*/ 	.byte	0x01
	.zero		1


	//----- nvinfo : EIATTR_MERCURY_ISA_VERSION
	.align		4
        /*0034*/ 	.byte	0x03, 0x5f
        /*0036*/ 	.short	0x0101


	//----- nvinfo : EIATTR_VRC_CTA_INIT_COUNT
	.align		4
        /*0038*/ 	.byte	0x02, 0x4a
	.zero		1
	.zero		1


	//----- nvinfo : EIATTR_EXIT_INSTR_OFFSETS
	.align		4
        /*003c*/ 	.byte	0x04, 0x1c
        /*003e*/ 	.short	(.L_39 - .L_38)


	//   ....[0]....
.L_38:
        /*0040*/ 	.word	0x000005c0


	//   ....[1]....
        /*0044*/ 	.word	0x000005f0


	//----- nvinfo : EIATTR_CRS_STACK_SIZE
	.align		4
.L_39:
        /*0048*/ 	.byte	0x04, 0x1e
        /*004a*/ 	.short	(.L_41 - .L_40)
.L_40:
        /*004c*/ 	.word	0x00000000


	//----- nvinfo : EIATTR_CBANK_PARAM_SIZE
	.align		4
.L_41:
        /*0050*/ 	.byte	0x03, 0x19
        /*0052*/ 	.short	0x000c


	//----- nvinfo : EIATTR_PARAM_CBANK
	.align		4
        /*0054*/ 	.byte	0x04, 0x0a
        /*0056*/ 	.short	(.L_43 - .L_42)
	.align		4
.L_42:
        /*0058*/ 	.word	index@(.nv.constant0._Z13oddEvenSharedPii)
        /*005c*/ 	.short	0x0380
        /*005e*/ 	.short	0x000c


	//----- nvinfo : EIATTR_SW_WAR
	.align		4
.L_43:
        /*0060*/ 	.byte	0x04, 0x36
        /*0062*/ 	.short	(.L_45 - .L_44)
.L_44:
        /*0064*/ 	.word	0x00000008
.L_45:


//--------------------- .nv.info._Z13oddEvenGlobalPiii --------------------------
	.section	.nv.info._Z13oddEvenGlobalPiii,"",@"SHT_CUDA_INFO"
	.sectionflags	@""
	.align	4


	//----- nvinfo : EIATTR_CUDA_API_VERSION
	.align		4
        /*0000*/ 	.byte	0x04, 0x37
        /*0002*/ 	.short	(.L_47 - .L_46)
.L_46:
        /*0004*/ 	.word	0x00000082


	//----- nvinfo : EIATTR_KPARAM_INFO
	.align		4
.L_47:
        /*0008*/ 	.byte	0x04, 0x17
        /*000a*/ 	.short	(.L_49 - .L_48)
.L_48:
        /*000c*/ 	.word	0x00000000
        /*0010*/ 	.short	0x0002
        /*0012*/ 	.short	0x000c
        /*0014*/ 	.byte	0x00, 0xf0, 0x11, 0x00


	//----- nvinfo : EIATTR_KPARAM_INFO
	.align		4
.L_49:
        /*0018*/ 	.byte	0x04, 0x17
        /*001a*/ 	.short	(.L_51 - .L_50)
.L_50:
        /*001c*/ 	.word	0x00000000
        /*0020*/ 	.short	0x0001
        /*0022*/ 	.short	0x0008
        /*0024*/ 	.byte	0x00, 0xf0, 0x11, 0x00


	//----- nvinfo : EIATTR_KPARAM_INFO
	.align		4
.L_51:
        /*0028*/ 	.byte	0x04, 0x17
        /*002a*/ 	.short	(.L_53 - .L_52)
.L_52:
        /*002c*/ 	.word	0x00000000
        /*0030*/ 	.short	0x0000
        /*0032*/ 	.short	0x0000
        /*0034*/ 	.byte	0x00, 0xf5, 0x21, 0x00


	//----- nvinfo : EIATTR_SPARSE_MMA_MASK
	.align		4
.L_53:
        /*0038*/ 	.byte	0x03, 0x50
        /*003a*/ 	.short	0x0000


	//----- nvinfo : EIATTR_MAXREG_COUNT
	.align		4
        /*003c*/ 	.byte	0x03, 0x1b
        /*003e*/ 	.short	0x00ff


	//----- nvinfo : EIATTR_MERCURY_ISA_VERSION
	.align		4
        /*0040*/ 	.byte	0x03, 0x5f
        /*0042*/ 	.short	0x0101


	//----- nvinfo : EIATTR_VRC_CTA_INIT_COUNT
	.align		4
        /*0044*/ 	.byte	0x02, 0x4a
	.zero		1
	.zero		1


	//----- nvinfo : EIATTR_EXIT_INSTR_OFFSETS
	.align		4
        /*0048*/ 	.byte	0x04, 0x1c
        /*004a*/ 	.short	(.L_55 - .L_54)


	//   ....[0]....
.L_54:
        /*004c*/ 	.word	0x000000c0


	//   ....[1]....
        /*0050*/ 	.word	0x00000130


	//   ....[2]....
        /*0054*/ 	.word	0x00000160


	//----- nvinfo : EIATTR_CBANK_PARAM_SIZE
	.align		4
.L_55:
        /*0058*/ 	.byte	0x03, 0x19
        /*005a*/ 	.short	0x0010


	//----- nvinfo : EIATTR_PARAM_CBANK
	.align		4
        /*005c*/ 	.byte	0x04, 0x0a
        /*005e*/ 	.short	(.L_57 - .L_56)
	.align		4
.L_56:
        /*0060*/ 	.word	index@(.nv.constant0._Z13oddEvenGlobalPiii)
        /*0064*/ 	.short	0x0380
        /*0066*/ 	.short	0x0010


	//----- nvinfo : EIATTR_SW_WAR
	.align		4
.L_57:
        /*0068*/ 	.byte	0x04, 0x36
        /*006a*/ 	.short	(.L_59 - .L_58)
.L_58:
        /*006c*/ 	.word	0x00000008
.L_59:


//--------------------- .nv.callgraph             --------------------------
	.section	.nv.callgraph,"",@"SHT_CUDA_CALLGRAPH"
	.align	4
	.sectionentsize	8
	.align		4
        /*0000*/ 	.word	0x00000000
	.align		4
        /*0004*/ 	.word	0xffffffff
	.align		4
        /*0008*/ 	.word	0x00000000
	.align		4
        /*000c*/ 	.word	0xfffffffe
	.align		4
        /*0010*/ 	.word	0x00000000
	.align		4
        /*0014*/ 	.word	0xfffffffd
	.align		4
        /*0018*/ 	.word	0x00000000
	.align		4
        /*001c*/ 	.word	0xfffffffc


//--------------------- .text._Z17oddEvenMultiBlockPiii --------------------------
	.section	.text._Z17oddEvenMultiBlockPiii,"ax",@progbits
	.align	128
        .global         _Z17oddEvenMultiBlockPiii
        .type           _Z17oddEvenMultiBlockPiii,@function
        .size           _Z17oddEvenMultiBlockPiii,(.L_x_17 - _Z17oddEvenMultiBlockPiii)
        .other          _Z17oddEvenMultiBlockPiii,@"STO_CUDA_ENTRY STV_DEFAULT"
_Z17oddEvenMultiBlockPiii:
.text._Z17oddEvenMultiBlockPiii:
[----:B------:R-:W-:Y:S01]  /*0000*/  LDC R1, c[0x0][0x37c] ;  /* 0x0000df00ff017b82 */ /* 0x000fe20000000800 */
[----:B------:R-:W0:Y:S01]  /*0010*/  S2R R3, SR_TID.X ;  /* 0x0000000000037919 */ /* 0x000e220000002100 */
[----:B------:R-:W1:Y:S06]  /*0020*/  LDCU.64 UR6, c[0x0][0x388] ;  /* 0x00007100ff0677ac */ /* 0x000e6c0008000a00 */
[----:B------:R-:W0:Y:S08]  /*0030*/  S2UR UR5, SR_CTAID.X ;  /* 0x00000000000579c3 */ /* 0x000e300000002500 */
[----:B------:R-:W0:Y:S01]  /*0040*/  LDC R0, c[0x0][0x360] ;  /* 0x0000d800ff007b82 */ /* 0x000e220000000800 */
[----:B-1----:R-:W-:-:S04]  /*0050*/  ULEA.HI UR4, UR7, UR7, URZ, 0x1 ;  /* 0x0000000707047291 */ /* 0x002fc8000f8f08ff */
[----:B------:R-:W-:-:S04]  /*0060*/  ULOP3.LUT UR4, UR4, 0xfffffffe, URZ, 0xc0, !UPT ;  /* 0xfffffffe04047892 */ /* 0x000fc8000f8ec0ff */
[----:B------:R-:W-:Y:S01]  /*0070*/  UIADD3 UR4, UPT, UPT, -UR4, UR7, URZ ;  /* 0x0000000704047290 */ /* 0x000fe2000fffe1ff */
[----:B0-----:R-:W-:-:S05]  /*0080*/  IMAD R0, R0, UR5, R3 ;  /* 0x0000000500007c24 */ /* 0x001fca000f8e0203 */
[----:B------:R-:W-:-:S04]  /*0090*/  LEA R5, R0, UR4, 0x1 ;  /* 0x0000000400057c11 */ /* 0x000fc8000f8e08ff */
[----:B------:R-:W-:-:S04]  /*00a0*/  IADD3 R0, PT, PT, R5, 0x1, RZ ;  /* 0x0000000105007810 */ /* 0x000fc80007ffe0ff */
[----:B------:R-:W-:-:S13]  /*00b0*/  ISETP.GE.AND P0, PT, R0, UR6, PT ;  /* 0x0000000600007c0c */ /* 0x000fda000bf06270 */
[----:B------:R-:W-:Y:S05]  /*00c0*/  @P0 EXIT ;  /* 0x000000000000094d */ /* 0x000fea0003800000 */
[----:B------:R-:W0:Y:S01]  /*00d0*/  LDC.64 R2, c[0x0][0x380] ;  /* 0x0000e000ff027b82 */ /* 0x000e220000000a00 */
[----:B------:R-:W1:Y:S01]  /*00e0*/  LDCU.64 UR4, c[0x0][0x358] ;  /* 0x00006b00ff0477ac */ /* 0x000e620008000a00 */
[----:B0-----:R-:W-:-:S05]  /*00f0*/  IMAD.WIDE R2, R5, 0x4, R2 ;  /* 0x0000000405027825 */ /* 0x001fca00078e0202 */
[----:B-1----:R-:W2:Y:S04]  /*0100*/  LDG.E R5, desc[UR4][R2.64] ;  /* 0x0000000402057981 */ /* 0x002ea8000c1e1900 */
[----:B------:R-:W2:Y:S02]  /*0110*/  LDG.E R0, desc[UR4][R2.64+0x4] ;  /* 0x0000040402007981 */ /* 0x000ea4000c1e1900 */
[----:B--2---:R-:W-:-:S13]  /*0120*/  ISETP.GT.AND P0, PT, R5, R0, PT ;  /* 0x000000000500720c */ /* 0x004fda0003f04270 */
[----:B------:R-:W-:Y:S05]  /*0130*/  @!P0 EXIT ;  /* 0x000000000000894d */ /* 0x000fea0003800000 */
[----:B------:R-:W-:Y:S04]  /*0140*/  STG.E desc[UR4][R2.64], R0 ;  /* 0x0000000002007986 */ /* 0x000fe8000c101904 */
[----:B------:R-:W-:Y:S01]  /*0150*/  STG.E desc[UR4][R2.64+0x4], R5 ;  /* 0x0000040502007986 */ /* 0x000fe2000c101904 */
[----:B------:R-:W-:Y:S05]  /*0160*/  EXIT ;  /* 0x000000000000794d */ /* 0x000fea0003800000 */
.L_x_0:
[----:B------:R-:W-:-:S00]  /*0170*/  BRA `(.L_x_0) ;  /* 0xfffffffc00fc7947 */ /* 0x000fc0000383ffff */
[----:B------:R-:W-:-:S00]  /*0180*/  NOP ;  /* 0x0000000000007918 */ /* 0x000fc00000000000 */
[----:B------:R-:W-:-:S00]  /*0190*/  NOP ;  /* 0x0000000000007918 */ /* 0x000fc00000000000 */
[----:B------:R-:W-:-:S00]  /*01a0*/  NOP ;  /* 0x0000000000007918 */ /* 0x000fc00000000000 */
[----:B------:R-:W-:-:S00]  /*01b0*/  NOP ;  /* 0x0000000000007918 */ /* 0x000fc00000000000 */
[----:B------:R-:W-:-:S00]  /*01c0*/  NOP ;  /* 0x0000000000007918 */ /* 0x000fc00000000000 */
[----:B------:R-:W-:-:S00]  /*01d0*/  NOP ;  /* 0x0000000000007918 */ /* 0x000fc00000000000 */
[----:B------:R-:W-:-:S00]  /*01e0*/  NOP ;  /* 0x0000000000007918 */ /* 0x000fc00000000000 */
[----:B------:R-:W-:-:S00]  /*01f0*/  NOP ;  /* 0x0000000000007918 */ /* 0x000fc00000000000 */
.L_x_17:


//--------------------- .text._Z13oddEvenSharedPii --------------------------
	.section	.text._Z13oddEvenSharedPii,"ax",@progbits
	.align	128
        .global         _Z13oddEvenSharedPii
        .type           _Z13oddEvenSharedPii,@function
        .size           _Z13oddEvenSharedPii,(.L_x_18 - _Z13oddEvenSharedPii)
        .other          _Z13oddEvenSharedPii,@"STO_CUDA_ENTRY STV_DEFAULT"
_Z13oddEvenSharedPii:
.text._Z13oddEvenSharedPii:
[----:B------:R-:W-:Y:S01]  /*0000*/  LDC R1, c[0x0][0x37c] ;  /* 0x0000df00ff017b82 */ /* 0x000fe20000000800 */
[----:B------:R-:W0:Y:S01]  /*0010*/  S2R R7, SR_TID.X ;  /* 0x0000000000077919 */ /* 0x000e220000002100 */
[----:B------:R-:W0:Y:S06]  /*0020*/  LDCU UR7, c[0x0][0x388] ;  /* 0x00007100ff0777ac */ /* 0x000e2c0008000800 */
[----:B------:R-:W1:Y:S01]  /*0030*/  LDC.64 R2, c[0x0][0x380] ;  /* 0x0000e000ff027b82 */ /* 0x000e620000000a00 */
[----:B------:R-:W2:Y:S01]  /*0040*/  LDCU.64 UR8, c[0x0][0x358] ;  /* 0x00006b00ff0877ac */ /* 0x000ea20008000a00 */
[C---:B0-----:R-:W-:Y:S01]  /*0050*/  ISETP.GE.AND P0, PT, R7.reuse, UR7, PT ;  /* 0x0000000707007c0c */ /* 0x041fe2000bf06270 */
[----:B-1----:R-:W-:-:S12]  /*0060*/  IMAD.WIDE.U32 R2, R7, 0x4, R2 ;  /* 0x0000000407027825 */ /* 0x002fd800078e0002 */
[----:B--2---:R-:W2:Y:S01]  /*0070*/  @!P0 LDG.E R5, desc[UR8][R2.64] ;  /* 0x0000000802058981 */ /* 0x004ea2000c1e1900 */
[----:B------:R-:W0:Y:S01]  /*0080*/  S2UR UR5, SR_CgaCtaId ;  /* 0x00000000000579c3 */ /* 0x000e220000008800 */
[----:B------:R-:W-:Y:S01]  /*0090*/  UMOV UR4, 0x400 ;  /* 0x0000040000047882 */ /* 0x000fe20000000000 */
[----:B------:R-:W-:Y:S02]  /*00a0*/  UISETP.GE.AND UP0, UPT, UR7, 0x1, UPT ;  /* 0x000000010700788c */ /* 0x000fe4000bf06270 */
[----:B0-----:R-:W-:-:S06]  /*00b0*/  ULEA UR4, UR5, UR4, 0x18 ;  /* 0x0000000405047291 */ /* 0x001fcc000f8ec0ff */
[----:B------:R-:W-:-:S05]  /*00c0*/  LEA R0, R7, UR4, 0x2 ;  /* 0x0000000407007c11 */ /* 0x000fca000f8e10ff */
[----:B--2---:R0:W-:Y:S01]  /*00d0*/  @!P0 STS [R0], R5 ;  /* 0x0000000500008388 */ /* 0x0041e20000000800 */
[----:B------:R-:W-:Y:S06]  /*00e0*/  BAR.SYNC.DEFER_BLOCKING 0x0 ;  /* 0x0000000000007b1d */ /* 0x000fec0000010000 */
[----:B------:R-:W-:Y:S05]  /*00f0*/  BRA.U !UP0, `(.L_x_1) ;  /* 0x0000000508287547 */ /* 0x000fea000b800000 */
[----:B------:R-:W-:Y:S01]  /*0100*/  UISETP.GE.U32.AND UP0, UPT, UR7, 0x4, UPT ;  /* 0x000000040700788c */ /* 0x000fe2000bf06070 */
[----:B------:R-:W-:Y:S01]  /*0110*/  IMAD.MOV.U32 R8, RZ, RZ, RZ ;  /* 0x000000ffff087224 */ /* 0x000fe200078e00ff */
[----:B------:R-:W-:Y:S02]  /*0120*/  USHF.R.U32.HI UR4, URZ, 0x1, UR7 ;  /* 0x00000001ff047899 */ /* 0x000fe40008011607 */
[----:B------:R-:W-:-:S05]  /*0130*/  ULOP3.LUT UR5, UR7, 0x3, URZ, 0xc0, !UPT ;  /* 0x0000000307057892 */ /* 0x000fca000f8ec0ff */
[----:B------:R-:W-:Y:S07]  /*0140*/  BRA.U !UP0, `(.L_x_2) ;  /* 0x0000000108bc7547 */ /* 0x000fee000b800000 */
[----:B------:R-:W-:Y:S01]  /*0150*/  ULOP3.LUT UR6, UR7, 0x7ffffffc, URZ, 0xc0, !UPT ;  /* 0x7ffffffc07067892 */ /* 0x000fe2000f8ec0ff */
[C---:B------:R-:W-:Y:S01]  /*0160*/  VIADD R4, R7.reuse, 0x1 ;  /* 0x0000000107047836 */ /* 0x040fe20000000000 */
[C---:B------:R-:W-:Y:S01]  /*0170*/  ISETP.GE.U32.AND P0, PT, R7.reuse, UR4, PT ;  /* 0x0000000407007c0c */ /* 0x040fe2000bf06070 */
[----:B0-----:R-:W-:-:S03]  /*0180*/  VIADD R5, R7, 0x2 ;  /* 0x0000000207057836 */ /* 0x001fc60000000000 */
[----:B------:R-:W-:Y:S01]  /*0190*/  IMAD.U32 R8, RZ, RZ, UR6 ;  /* 0x00000006ff087e24 */ /* 0x000fe2000f8e00ff */
[----:B------:R-:W-:Y:S02]  /*01a0*/  ISETP.LT.U32.AND P1, PT, R4, UR7, !P0 ;  /* 0x0000000704007c0c */ /* 0x000fe4000c721070 */
[----:B------:R-:W-:Y:S01]  /*01b0*/  ISETP.LT.U32.AND P0, PT, R5, UR7, !P0 ;  /* 0x0000000705007c0c */ /* 0x000fe2000c701070 */
[----:B------:R-:W-:-:S12]  /*01c0*/  UIADD3 UR7, UPT, UPT, -UR6, URZ, URZ ;  /* 0x000000ff06077290 */ /* 0x000fd8000fffe1ff */
.L_x_11:
[----:B------:R-:W-:Y:S01]  /*01d0*/  UIADD3 UR7, UPT, UPT, UR7, 0x4, URZ ;  /* 0x0000000407077890 */ /* 0x000fe2000fffe0ff */
[----:B------:R-:W-:Y:S03]  /*01e0*/  BSSY.RECONVERGENT B0, `(.L_x_3) ;  /* 0x0000008000007945 */ /* 0x000fe60003800200 */
[----:B------:R-:W-:Y:S01]  /*01f0*/  UISETP.NE.AND UP0, UPT, UR7, URZ, UPT ;  /* 0x000000ff0700728c */ /* 0x000fe2000bf05270 */
[----:B0123--:R-:W-:Y:S10]  /*0200*/  @!P1 BRA `(.L_x_4) ;  /* 0x0000000000149947 */ /* 0x00fff40003800000 */
[----:B------:R-:W-:Y:S04]  /*0210*/  LDS R5, [R0] ;  /* 0x0000000000057984 */ /* 0x000fe80000000800 */
[----:B------:R-:W0:Y:S02]  /*0220*/  LDS R4, [R0+0x4] ;  /* 0x0000040000047984 */ /* 0x000e240000000800 */
[----:B0-----:R-:W-:-:S13]  /*0230*/  ISETP.GT.AND P2, PT, R5, R4, PT ;  /* 0x000000040500720c */ /* 0x001fda0003f44270 */
[----:B------:R0:W-:Y:S04]  /*0240*/  @P2 STS [R0], R4 ;  /* 0x0000000400002388 */ /* 0x0001e80000000800 */
[----:B------:R0:W-:Y:S02]  /*0250*/  @P2 STS [R0+0x4], R5 ;  /* 0x0000040500002388 */ /* 0x0001e40000000800 */
.L_x_4:
[----:B------:R-:W-:Y:S05]  /*0260*/  BSYNC.RECONVERGENT B0 ;  /* 0x0000000000007941 */ /* 0x000fea0003800200 */
.L_x_3:
[----:B------:R-:W-:Y:S06]  /*0270*/  BAR.SYNC.DEFER_BLOCKING 0x0 ;  /* 0x0000000000007b1d */ /* 0x000fec0000010000 */
[----:B------:R-:W-:Y:S04]  /*0280*/  BSSY.RECONVERGENT B0, `(.L_x_5) ;  /* 0x0000007000007945 */ /* 0x000fe80003800200 */
[----:B------:R-:W-:Y:S05]  /*0290*/  @!P0 BRA `(.L_x_6) ;  /* 0x0000000000148947 */ /* 0x000fea0003800000 */
[----:B0-----:R-:W-:Y:S04]  /*02a0*/  LDS R5, [R0+0x4] ;  /* 0x0000040000057984 */ /* 0x001fe80000000800 */
[----:B------:R-:W0:Y:S02]  /*02b0*/  LDS R4, [R0+0x8] ;  /* 0x0000080000047984 */ /* 0x000e240000000800 */
[----:B0-----:R-:W-:-:S13]  /*02c0*/  ISETP.GT.AND P2, PT, R5, R4, PT ;  /* 0x000000040500720c */ /* 0x001fda0003f44270 */
[----:B------:R1:W-:Y:S04]  /*02d0*/  @P2 STS [R0+0x4], R4 ;  /* 0x0000040400002388 */ /* 0x0003e80000000800 */
[----:B------:R1:W-:Y:S02]  /*02e0*/  @P2 STS [R0+0x8], R5 ;  /* 0x0000080500002388 */ /* 0x0003e40000000800 */
.L_x_6:
[----:B------:R-:W-:Y:S05]  /*02f0*/  BSYNC.RECONVERGENT B0 ;  /* 0x0000000000007941 */ /* 0x000fea0003800200 */
.L_x_5:
[----:B------:R-:W-:Y:S06]  /*0300*/  BAR.SYNC.DEFER_BLOCKING 0x0 ;  /* 0x0000000000007b1d */ /* 0x000fec0000010000 */
[----:B------:R-:W-:Y:S04]  /*0310*/  BSSY.RECONVERGENT B0, `(.L_x_7) ;  /* 0x0000007000007945 */ /* 0x000fe80003800200 */
[----:B------:R-:W-:Y:S05]  /*0320*/  @!P1 BRA `(.L_x_8) ;  /* 0x0000000000149947 */ /* 0x000fea0003800000 */
[----:B01----:R-:W-:Y:S04]  /*0330*/  LDS R5, [R0] ;  /* 0x0000000000057984 */ /* 0x003fe80000000800 */
[----:B------:R-:W0:Y:S02]  /*0340*/  LDS R4, [R0+0x4] ;  /* 0x0000040000047984 */ /* 0x000e240000000800 */
[----:B0-----:R-:W-:-:S13]  /*0350*/  ISETP.GT.AND P2, PT, R5, R4, PT ;  /* 0x000000040500720c */ /* 0x001fda0003f44270 */
[----:B------:R2:W-:Y:S04]  /*0360*/  @P2 STS [R0], R4 ;  /* 0x0000000400002388 */ /* 0x0005e80000000800 */
[----:B------:R2:W-:Y:S02]  /*0370*/  @P2 STS [R0+0x4], R5 ;  /* 0x0000040500002388 */ /* 0x0005e40000000800 */
.L_x_8:
[----:B------:R-:W-:Y:S05]  /*0380*/  BSYNC.RECONVERGENT B0 ;  /* 0x0000000000007941 */ /* 0x000fea0003800200 */
.L_x_7:
[----:B------:R-:W-:Y:S06]  /*0390*/  BAR.SYNC.DEFER_BLOCKING 0x0 ;  /* 0x0000000000007b1d */ /* 0x000fec0000010000 */
[----:B------:R-:W-:Y:S04]  /*03a0*/  BSSY.RECONVERGENT B0, `(.L_x_9) ;  /* 0x0000007000007945 */ /* 0x000fe80003800200 */
[----:B------:R-:W-:Y:S05]  /*03b0*/  @!P0 BRA `(.L_x_10) ;  /* 0x0000000000148947 */ /* 0x000fea0003800000 */
[----:B012---:R-:W-:Y:S04]  /*03c0*/  LDS R5, [R0+0x4] ;  /* 0x0000040000057984 */ /* 0x007fe80000000800 */
[----:B------:R-:W0:Y:S02]  /*03d0*/  LDS R4, [R0+0x8] ;  /* 0x0000080000047984 */ /* 0x000e240000000800 */
[----:B0-----:R-:W-:-:S13]  /*03e0*/  ISETP.GT.AND P2, PT, R5, R4, PT ;  /* 0x000000040500720c */ /* 0x001fda0003f44270 */
[----:B------:R3:W-:Y:S04]  /*03f0*/  @P2 STS [R0+0x4], R4 ;  /* 0x0000040400002388 */ /* 0x0007e80000000800 */
[----:B------:R3:W-:Y:S02]  /*0400*/  @P2 STS [R0+0x8], R5 ;  /* 0x0000080500002388 */ /* 0x0007e40000000800 */
.L_x_10:
[----:B------:R-:W-:Y:S05]  /*0410*/  BSYNC.RECONVERGENT B0 ;  /* 0x0000000000007941 */ /* 0x000fea0003800200 */
.L_x_9:
[----:B------:R-:W-:Y:S06]  /*0420*/  BAR.SYNC.DEFER_BLOCKING 0x0 ;  /* 0x0000000000007b1d */ /* 0x000fec0000010000 */
[----:B------:R-:W-:Y:S05]  /*0430*/  BRA.U UP0, `(.L_x_11) ;  /* 0xfffffffd00647547 */ /* 0x000fea000b83ffff */
.L_x_2:
[----:B------:R-:W-:-:S09]  /*0440*/  UISETP.NE.AND UP0, UPT, UR5, URZ, UPT ;  /* 0x000000ff0500728c */ /* 0x000fd2000bf05270 */
[----:B------:R-:W-:Y:S05]  /*0450*/  BRA.U !UP0, `(.L_x_1) ;  /* 0x0000000108507547 */ /* 0x000fea000b800000 */
[----:B------:R-:W4:Y:S01]  /*0460*/  LDCU UR7, c[0x0][0x388] ;  /* 0x00007100ff0777ac */ /* 0x000f220008000800 */
[----:B------:R-:W-:-:S12]  /*0470*/  UIADD3 UR6, UPT, UPT, -UR5, URZ, URZ ;  /* 0x000000ff05067290 */ /* 0x000fd8000fffe1ff */
.L_x_14:
[----:B0123--:R-:W-:Y:S01]  /*0480*/  LOP3.LUT R4, R8, 0x1, RZ, 0xc0, !PT ;  /* 0x0000000108047812 */ /* 0x00ffe200078ec0ff */
[----:B------:R-:W-:Y:S01]  /*0490*/  UIADD3 UR6, UPT, UPT, UR6, 0x1, URZ ;  /* 0x0000000106067890 */ /* 0x000fe2000fffe0ff */
[----:B------:R-:W-:Y:S02]  /*04a0*/  BSSY.RECONVERGENT B0, `(.L_x_12) ;  /* 0x000000c000007945 */ /* 0x000fe40003800200 */
[----:B------:R-:W-:Y:S01]  /*04b0*/  IADD3 R5, PT, PT, R4, 0x1, R7 ;  /* 0x0000000104057810 */ /* 0x000fe20007ffe007 */
[----:B------:R-:W-:-:S03]  /*04c0*/  UISETP.NE.AND UP0, UPT, UR6, URZ, UPT ;  /* 0x000000ff0600728c */ /* 0x000fc6000bf05270 */
[----:B----4-:R-:W-:-:S04]  /*04d0*/  ISETP.GE.AND P0, PT, R5, UR7, PT ;  /* 0x0000000705007c0c */ /* 0x010fc8000bf06270 */
[----:B------:R-:W-:-:S13]  /*04e0*/  ISETP.GE.U32.OR P0, PT, R7, UR4, P0 ;  /* 0x0000000407007c0c */ /* 0x000fda0008706470 */
[----:B------:R-:W-:Y:S05]  /*04f0*/  @P0 BRA `(.L_x_13) ;  /* 0x0000000000180947 */ /* 0x000fea0003800000 */
[----:B------:R-:W-:-:S05]  /*0500*/  IMAD R4, R4, 0x4, R0 ;  /* 0x0000000404047824 */ /* 0x000fca00078e0200 */
[----:B------:R-:W-:Y:S04]  /*0510*/  LDS R5, [R4] ;  /* 0x0000000004057984 */ /* 0x000fe80000000800 */
[----:B------:R-:W0:Y:S02]  /*0520*/  LDS R6, [R4+0x4] ;  /* 0x0000040004067984 */ /* 0x000e240000000800 */
[----:B0-----:R-:W-:-:S13]  /*0530*/  ISETP.GT.AND P0, PT, R5, R6, PT ;  /* 0x000000060500720c */ /* 0x001fda0003f04270 */
[----:B------:R0:W-:Y:S04]  /*0540*/  @P0 STS [R4], R6 ;  /* 0x0000000604000388 */ /* 0x0001e80000000800 */
[----:B------:R0:W-:Y:S02]  /*0550*/  @P0 STS [R4+0x4], R5 ;  /* 0x0000040504000388 */ /* 0x0001e40000000800 */
.L_x_13:
[----:B------:R-:W-:Y:S05]  /*0560*/  BSYNC.RECONVERGENT B0 ;  /* 0x0000000000007941 */ /* 0x000fea0003800200 */
.L_x_12:
[----:B------:R-:W-:Y:S01]  /*0570*/  BAR.SYNC.DEFER_BLOCKING 0x0 ;  /* 0x0000000000007b1d */ /* 0x000fe20000010000 */
[----:B------:R-:W-:-:S05]  /*0580*/  VIADD R8, R8, 0x1 ;  /* 0x0000000108087836 */ /* 0x000fca0000000000 */
[----:B------:R-:W-:Y:S05]  /*0590*/  BRA.U UP0, `(.L_x_14) ;  /* 0xfffffffd00b87547 */ /* 0x000fea000b83ffff */
.L_x_1:
[----:B------:R-:W4:Y:S02]  /*05a0*/  LDCU UR10, c[0x0][0x388] ;  /* 0x00007100ff0a77ac */ /* 0x000f240008000800 */
[----:B----4-:R-:W-:-:S13]  /*05b0*/  ISETP.GE.AND P0, PT, R7, UR10, PT ;  /* 0x0000000a07007c0c */ /* 0x010fda000bf06270 */
[----:B------:R-:W-:Y:S05]  /*05c0*/  @P0 EXIT ;  /* 0x000000000000094d */ /* 0x000fea0003800000 */
[----:B0123--:R-:W0:Y:S04]  /*05d0*/  LDS R5, [R0] ;  /* 0x0000000000057984 */ /* 0x00fe280000000800 */
[----:B0-----:R-:W-:Y:S01]  /*05e0*/  STG.E desc[UR8][R2.64], R5 ;  /* 0x0000000502007986 */ /* 0x001fe2000c101908 */
[----:B------:R-:W-:Y:S05]  /*05f0*/  EXIT ;  /* 0x000000000000794d */ /* 0x000fea0003800000 */
.L_x_15:
        /* <DEDUP_REMOVED lines=16> */
.L_x_18:


//--------------------- .text._Z13oddEvenGlobalPiii --------------------------
	.section	.text._Z13oddEvenGlobalPiii,"ax",@progbits
	.align	128
        .global         _Z13oddEvenGlobalPiii
        .type           _Z13oddEvenGlobalPiii,@function
        .size           _Z13oddEvenGlobalPiii,(.L_x_19 - _Z13oddEvenGlobalPiii)
        .other          _Z13oddEvenGlobalPiii,@"STO_CUDA_ENTRY STV_DEFAULT"
_Z13oddEvenGlobalPiii:
.text._Z13oddEvenGlobalPiii:
        /* <DEDUP_REMOVED lines=23> */
.L_x_16:
        /* <DEDUP_REMOVED lines=9> */
.L_x_19:


//--------------------- .nv.shared._Z17oddEvenMultiBlockPiii --------------------------
	.section	.nv.shared._Z17oddEvenMultiBlockPiii,"aw",@nobits
	.sectionflags	@""
	.align	16
	.zero		1024


//--------------------- .nv.shared.reserved.0     --------------------------
	.section	.nv.shared.reserved.0,"aw",@nobits
	.weak		__nv_reservedSMEM_offset_0_alias
	.size		__nv_reservedSMEM_offset_0_alias, 0, 64
	.other		__nv_reservedSMEM_offset_0_alias,@"STO_CUDA_RESERVED_SHARED STV_DEFAULT"
__nv_reservedSMEM_offset_0_alias:
	.zero		0
	.zero		64


//--------------------- .nv.shared._Z13oddEvenSharedPii --------------------------
	.section	.nv.shared._Z13oddEvenSharedPii,"aw",@nobits
	.sectionflags	@""
	.align	16
	.zero		1024


//--------------------- .nv.shared._Z13oddEvenGlobalPiii --------------------------
	.section	.nv.shared._Z13oddEvenGlobalPiii,"aw",@nobits
	.sectionflags	@""
	.align	16
	.zero		1024


//--------------------- .nv.constant0._Z17oddEvenMultiBlockPiii --------------------------
	.section	.nv.constant0._Z17oddEvenMultiBlockPiii,"a",@progbits
	.sectionflags	@""
	.align	4
.nv.constant0._Z17oddEvenMultiBlockPiii:
	.zero		912


//--------------------- .nv.constant0._Z13oddEvenSharedPii --------------------------
	.section	.nv.constant0._Z13oddEvenSharedPii,"a",@progbits
	.sectionflags	@""
	.align	4
.nv.constant0._Z13oddEvenSharedPii:
	.zero		908


//--------------------- .nv.constant0._Z13oddEvenGlobalPiii --------------------------
	.section	.nv.constant0._Z13oddEvenGlobalPiii,"a",@progbits
	.sectionflags	@""
	.align	4
.nv.constant0._Z13oddEvenGlobalPiii:
	.zero		912


//--------------------- SYMBOLS --------------------------

	.type		.nv.reservedSmem.offset0,@object
	.size		.nv.reservedSmem.offset0,0x4
	.type		.nv.reservedSmem.cap,@object
	.size		.nv.reservedSmem.cap,0x4
